//
// Generated by NVIDIA NVVM Compiler
//
// Compiler Build ID: CL-36424714
// Cuda compilation tools, release 13.0, V13.0.88
// Based on NVVM 20.0.0
//

.version 9.0
.target sm_100
.address_size 64

	// .globl	_Z5saxpyPiifPfS0_

.visible .entry _Z5saxpyPiifPfS0_(
	.param .u64 .ptr .align 1 _Z5saxpyPiifPfS0__param_0,
	.param .u32 _Z5saxpyPiifPfS0__param_1,
	.param .f32 _Z5saxpyPiifPfS0__param_2,
	.param .u64 .ptr .align 1 _Z5saxpyPiifPfS0__param_3,
	.param .u64 .ptr .align 1 _Z5saxpyPiifPfS0__param_4
)
{
	.reg .b32 	%r<7>;
	.reg .b32 	%f<5>;
	.reg .b64 	%rd<12>;

	ld.param.u64 	%rd1, [_Z5saxpyPiifPfS0__param_0];
	ld.param.f32 	%f1, [_Z5saxpyPiifPfS0__param_2];
	ld.param.u64 	%rd2, [_Z5saxpyPiifPfS0__param_3];
	ld.param.u64 	%rd3, [_Z5saxpyPiifPfS0__param_4];
	cvta.to.global.u64 	%rd4, %rd3;
	cvta.to.global.u64 	%rd5, %rd2;
	cvta.to.global.u64 	%rd6, %rd1;
	mov.u32 	%r1, %ctaid.x;
	mov.u32 	%r2, %ntid.x;
	mov.u32 	%r3, %tid.x;
	mad.lo.s32 	%r4, %r1, %r2, %r3;
	mul.wide.s32 	%rd7, %r4, 4;
	add.s64 	%rd8, %rd6, %rd7;
	ld.global.u32 	%r5, [%rd8];
	add.s64 	%rd9, %rd5, %rd7;
	ld.global.f32 	%f2, [%rd9];
	add.s32 	%r6, %r5, %r4;
	mul.wide.s32 	%rd10, %r6, 4;
	add.s64 	%rd11, %rd4, %rd10;
	ld.global.f32 	%f3, [%rd11];
	fma.rn.f32 	%f4, %f1, %f2, %f3;
	st.global.f32 	[%rd11], %f4;
	ret;

}


// ===== COMPILED SASS (sm_100) =====

	.target	sm_100

	.elftype	@"ET_EXEC"


//--------------------- .note.nv.tkinfo           --------------------------
	.section	.note.nv.tkinfo,"",@"SHT_NOTE"
	.sectionflags	@"SHF_NOTE_NV_TKINFO"
	.tkinfo
        /*0018*/ 	.word	0x00000002
        /*0030*/ 	.string	""
        /*0030*/ 	.string	"ptxas"
        /*0030*/ 	.string	"Cuda compilation tools, release 13.0, V13.0.88"
        /*0030*/ 	.string	"Build cuda_13.0.r13.0/compiler.36424714_0"
        /*0030*/ 	.string	"-arch sm_100 -m 64 "



//--------------------- .note.nv.cuinfo           --------------------------
	.section	.note.nv.cuinfo,"",@"SHT_NOTE"
	.sectionflags	@"SHF_NOTE_NV_CUINFO"
        /*0018*/ 	.short	0x0002
        /*001a*/ 	.short	0x0064
        /*001c*/ 	.short	0x0082
	.zero		2


//--------------------- .nv.info                  --------------------------
	.section	.nv.info,"",@"SHT_CUDA_INFO"
	.align	4


	//----- nvinfo : EIATTR_REGCOUNT
	.align		4
        /*0000*/ 	.byte	0x04, 0x2f
        /*0002*/ 	.short	(.L_1 - .L_0)
	.align		4
.L_0:
        /*0004*/ 	.word	index@(_Z5saxpyPiifPfS0_)
        /*0008*/ 	.word	0x0000000e


	//----- nvinfo : EIATTR_FRAME_SIZE
	.align		4
.L_1:
        /*000c*/ 	.byte	0x04, 0x11
        /*000e*/ 	.short	(.L_3 - .L_2)
	.align		4
.L_2:
        /*0010*/ 	.word	index@(_Z5saxpyPiifPfS0_)
        /*0014*/ 	.word	0x00000000


	//----- nvinfo : EIATTR_MIN_STACK_SIZE
	.align		4
.L_3:
        /*0018*/ 	.byte	0x04, 0x12
        /*001a*/ 	.short	(.L_5 - .L_4)
	.align		4
.L_4:
        /*001c*/ 	.word	index@(_Z5saxpyPiifPfS0_)
        /*0020*/ 	.word	0x00000000
.L_5:


//--------------------- .nv.compat                --------------------------
	.section	.nv.compat,"",@"SHT_CUDA_COMPAT_INFO"
	.align	4
        /*0000*/ 	.byte	0x02, 0x09, 0x00, 0x00, 0x02, 0x02, 0x01, 0x00, 0x02, 0x05, 0x05, 0x00, 0x03, 0x07, 0x01, 0x01
        /*0010*/ 	.byte	0x02, 0x03, 0x00, 0x00, 0x02, 0x06, 0x01, 0x00, 0x04, 0x0b, 0x08, 0x00, 0x09, 0x00, 0x00, 0x00
        /*0020*/ 	.byte	0x00, 0x00, 0x00, 0x00


//--------------------- .nv.info._Z5saxpyPiifPfS0_ --------------------------
	.section	.nv.info._Z5saxpyPiifPfS0_,"",@"SHT_CUDA_INFO"
	.sectionflags	@""
	.align	4


	//----- nvinfo : EIATTR_CUDA_API_VERSION
	.align		4
        /*0000*/ 	.byte	0x04, 0x37
        /*0002*/ 	.short	(.L_7 - .L_6)
.L_6:
        /*0004*/ 	.word	0x00000082


	//----- nvinfo : EIATTR_KPARAM_INFO
	.align		4
.L_7:
        /*0008*/ 	.byte	0x04, 0x17
        /*000a*/ 	.short	(.L_9 - .L_8)
.L_8:
        /*000c*/ 	.word	0x00000000
        /*0010*/ 	.short	0x0004
        /*0012*/ 	.short	0x0018
        /*0014*/ 	.byte	0x00, 0xf5, 0x21, 0x00


	//----- nvinfo : EIATTR_KPARAM_INFO
	.align		4
.L_9:
        /*0018*/ 	.byte	0x04, 0x17
        /*001a*/ 	.short	(.L_11 - .L_10)
.L_10:
        /*001c*/ 	.word	0x00000000
        /*0020*/ 	.short	0x0003
        /*0022*/ 	.short	0x0010
        /*0024*/ 	.byte	0x00, 0xf5, 0x21, 0x00


	//----- nvinfo : EIATTR_KPARAM_INFO
	.align		4
.L_11:
        /*0028*/ 	.byte	0x04, 0x17
        /*002a*/ 	.short	(.L_13 - .L_12)
.L_12:
        /*002c*/ 	.word	0x00000000
        /*0030*/ 	.short	0x0002
        /*0032*/ 	.short	0x000c
        /*0034*/ 	.byte	0x00, 0xf0, 0x11, 0x00


	//----- nvinfo : EIATTR_KPARAM_INFO
	.align		4
.L_13:
        /*0038*/ 	.byte	0x04, 0x17
        /*003a*/ 	.short	(.L_15 - .L_14)
.L_14:
        /*003c*/ 	.word	0x00000000
        /*0040*/ 	.short	0x0001
        /*0042*/ 	.short	0x0008
        /*0044*/ 	.byte	0x00, 0xf0, 0x11, 0x00


	//----- nvinfo : EIATTR_KPARAM_INFO
	.align		4
.L_15:
        /*0048*/ 	.byte	0x04, 0x17
        /*004a*/ 	.short	(.L_17 - .L_16)
.L_16:
        /*004c*/ 	.word	0x00000000
        /*0050*/ 	.short	0x0000
        /*0052*/ 	.short	0x0000
        /*0054*/ 	.byte	0x00, 0xf5, 0x21, 0x00


	//----- nvinfo : EIATTR_SPARSE_MMA_MASK
	.align		4
.L_17:
        /*0058*/ 	.byte	0x03, 0x50
        /*005a*/ 	.short	0x0000


	//----- nvinfo : EIATTR_MAXREG_COUNT
	.align		4
        /*005c*/ 	.byte	0x03, 0x1b
        /*005e*/ 	.short	0x00ff


	//----- nvinfo : EIATTR_MERCURY_ISA_VERSION
	.align		4
        /*0060*/ 	.byte	0x03, 0x5f
        /*0062*/ 	.short	0x0101


	//----- nvinfo : EIATTR_VRC_CTA_INIT_COUNT
	.align		4
        /*0064*/ 	.byte	0x02, 0x4a
	.zero		1
	.zero		1


	//----- nvinfo : EIATTR_EXIT_INSTR_OFFSETS
	.align		4
        /*0068*/ 	.byte	0x04, 0x1c
        /*006a*/ 	.short	(.L_19 - .L_18)


	//   ....[0]....
.L_18:
        /*006c*/ 	.word	0x00000130


	//----- nvinfo : EIATTR_CBANK_PARAM_SIZE
	.align		4
.L_19:
        /*0070*/ 	.byte	0x03, 0x19
        /*0072*/ 	.short	0x0020


	//----- nvinfo : EIATTR_PARAM_CBANK
	.align		4
        /*0074*/ 	.byte	0x04, 0x0a
        /*0076*/ 	.short	(.L_21 - .L_20)
	.align		4
.L_20:
        /*0078*/ 	.word	index@(.nv.constant0._Z5saxpyPiifPfS0_)
        /*007c*/ 	.short	0x0380
        /*007e*/ 	.short	0x0020


	//----- nvinfo : EIATTR_SW_WAR
	.align		4
.L_21:
        /*0080*/ 	.byte	0x04, 0x36
        /*0082*/ 	.short	(.L_23 - .L_22)
.L_22:
        /*0084*/ 	.word	0x00000008
.L_23:


//--------------------- .nv.callgraph             --------------------------
	.section	.nv.callgraph,"",@"SHT_CUDA_CALLGRAPH"
	.align	4
	.sectionentsize	8
	.align		4
        /*0000*/ 	.word	0x00000000
	.align		4
        /*0004*/ 	.word	0xffffffff
	.align		4
        /*0008*/ 	.word	0x00000000
	.align		4
        /*000c*/ 	.word	0xfffffffe
	.align		4
        /*0010*/ 	.word	0x00000000
	.align		4
        /*0014*/ 	.word	0xfffffffd
	.align		4
        /*0018*/ 	.word	0x00000000
	.align		4
        /*001c*/ 	.word	0xfffffffc


//--------------------- .text._Z5saxpyPiifPfS0_   --------------------------
	.section	.text._Z5saxpyPiifPfS0_,"ax",@progbits
	.align	128
        .global         _Z5saxpyPiifPfS0_
        .type           _Z5saxpyPiifPfS0_,@function
        .size           _Z5saxpyPiifPfS0_,(.L_x_1 - _Z5saxpyPiifPfS0_)
        .other          _Z5saxpyPiifPfS0_,@"STO_CUDA_ENTRY STV_DEFAULT"
_Z5saxpyPiifPfS0_:
.text._Z5saxpyPiifPfS0_:
[----:B------:R-:W-:Y:S01]  /*0000*/  LDC R1, c[0x0][0x37c] ;  /* 0x0000df00ff017b82 */ /* 0x000fe20000000800 */
[----:B------:R-:W0:Y:S07]  /*0010*/  S2R R0, SR_TID.X ;  /* 0x0000000000007919 */ /* 0x000e2e0000002100 */
[----:B------:R-:W0:Y:S01]  /*0020*/  S2UR UR6, SR_CTAID.X ;  /* 0x00000000000679c3 */ /* 0x000e220000002500 */
[----:B------:R-:W1:Y:S07]  /*0030*/  LDCU.64 UR4, c[0x0][0x358] ;  /* 0x00006b00ff0477ac */ /* 0x000e6e0008000a00 */
[----:B------:R-:W0:Y:S08]  /*0040*/  LDC R9, c[0x0][0x360] ;  /* 0x0000d800ff097b82 */ /* 0x000e300000000800 */
[----:B------:R-:W2:Y:S08]  /*0050*/  LDC.64 R2, c[0x0][0x380] ;  /* 0x0000e000ff027b82 */ /* 0x000eb00000000a00 */
[----:B------:R-:W3:Y:S01]  /*0060*/  LDC.64 R4, c[0x0][0x390] ;  /* 0x0000e400ff047b82 */ /* 0x000ee20000000a00 */
[----:B0-----:R-:W-:-:S07]  /*0070*/  IMAD R9, R9, UR6, R0 ;  /* 0x0000000609097c24 */ /* 0x001fce000f8e0200 */
[----:B------:R-:W0:Y:S01]  /*0080*/  LDC.64 R6, c[0x0][0x398] ;  /* 0x0000e600ff067b82 */ /* 0x000e220000000a00 */
[----:B------:R-:W4:Y:S01]  /*0090*/  LDCU UR6, c[0x0][0x38c] ;  /* 0x00007180ff0677ac */ /* 0x000f220008000800 */
[----:B--2---:R-:W-:-:S06]  /*00a0*/  IMAD.WIDE R2, R9, 0x4, R2 ;  /* 0x0000000409027825 */ /* 0x004fcc00078e0202 */
[----:B-1----:R-:W2:Y:S01]  /*00b0*/  LDG.E R2, desc[UR4][R2.64] ;  /* 0x0000000402027981 */ /* 0x002ea2000c1e1900 */
[----:B---3--:R-:W-:-:S06]  /*00c0*/  IMAD.WIDE R4, R9, 0x4, R4 ;  /* 0x0000000409047825 */ /* 0x008fcc00078e0204 */
[----:B------:R-:W4:Y:S01]  /*00d0*/  LDG.E R4, desc[UR4][R4.64] ;  /* 0x0000000404047981 */ /* 0x000f22000c1e1900 */
[----:B--2---:R-:W-:-:S05]  /*00e0*/  IADD3 R11, PT, PT, R9, R2, RZ ;  /* 0x00000002090b7210 */ /* 0x004fca0007ffe0ff */
[----:B0-----:R-:W-:-:S05]  /*00f0*/  IMAD.WIDE R6, R11, 0x4, R6 ;  /* 0x000000040b067825 */ /* 0x001fca00078e0206 */
[----:B------:R-:W4:Y:S02]  /*0100*/  LDG.E R9, desc[UR4][R6.64] ;  /* 0x0000000406097981 */ /* 0x000f24000c1e1900 */
[----:B----4-:R-:W-:-:S05]  /*0110*/  FFMA R9, R4, UR6, R9 ;  /* 0x0000000604097c23 */ /* 0x010fca0008000009 */
[----:B------:R-:W-:Y:S01]  /*0120*/  STG.E desc[UR4][R6.64], R9 ;  /* 0x0000000906007986 */ /* 0x000fe2000c101904 */
[----:B------:R-:W-:Y:S05]  /*0130*/  EXIT ;  /* 0x000000000000794d */ /* 0x000fea0003800000 */
.L_x_0:
[----:B------:R-:W-:-:S00]  /*0140*/  BRA `(.L_x_0) ;  /* 0xfffffffc00fc7947 */ /* 0x000fc0000383ffff */
[----:B------:R-:W-:-:S00]  /*0150*/  NOP ;  /* 0x0000000000007918 */ /* 0x000fc00000000000 */
        /* <DEDUP_REMOVED lines=10> */
.L_x_1:


//--------------------- .nv.shared.reserved.0     --------------------------
	.section	.nv.shared.reserved.0,"aw",@nobits
	.weak		__nv_reservedSMEM_offset_0_alias
	.size		__nv_reservedSMEM_offset_0_alias, 0, 64
	.other		__nv_reservedSMEM_offset_0_alias,@"STO_CUDA_RESERVED_SHARED STV_DEFAULT"
__nv_reservedSMEM_offset_0_alias:
	.zero		0
	.zero		64


//--------------------- .nv.constant0._Z5saxpyPiifPfS0_ --------------------------
	.section	.nv.constant0._Z5saxpyPiifPfS0_,"a",@progbits
	.sectionflags	@""
	.align	4
.nv.constant0._Z5saxpyPiifPfS0_:
	.zero		928


//--------------------- SYMBOLS --------------------------

	.type		.nv.reservedSmem.offset0,@object
	.size		.nv.reservedSmem.offset0,0x4
